//
// Generated by NVIDIA NVVM Compiler
//
// Compiler Build ID: CL-36424714
// Cuda compilation tools, release 13.0, V13.0.88
// Based on NVVM 20.0.0
//

.version 9.0
.target sm_100
.address_size 64

	// .globl	conv_2d_kernel

.visible .entry conv_2d_kernel(
	.param .u64 .ptr .align 1 conv_2d_kernel_param_0,
	.param .u64 .ptr .align 1 conv_2d_kernel_param_1,
	.param .u64 .ptr .align 1 conv_2d_kernel_param_2,
	.param .u64 .ptr .align 1 conv_2d_kernel_param_3,
	.param .u32 conv_2d_kernel_param_4,
	.param .u32 conv_2d_kernel_param_5,
	.param .u32 conv_2d_kernel_param_6,
	.param .u32 conv_2d_kernel_param_7,
	.param .u32 conv_2d_kernel_param_8,
	.param .u32 conv_2d_kernel_param_9,
	.param .u32 conv_2d_kernel_param_10,
	.param .u32 conv_2d_kernel_param_11,
	.param .u32 conv_2d_kernel_param_12,
	.param .u32 conv_2d_kernel_param_13,
	.param .u32 conv_2d_kernel_param_14,
	.param .u32 conv_2d_kernel_param_15,
	.param .u32 conv_2d_kernel_param_16,
	.param .u32 conv_2d_kernel_param_17
)
{
	.reg .pred 	%p<31>;
	.reg .b32 	%r<148>;
	.reg .b32 	%f<63>;
	.reg .b64 	%rd<41>;

	ld.param.u64 	%rd10, [conv_2d_kernel_param_0];
	ld.param.u64 	%rd11, [conv_2d_kernel_param_1];
	ld.param.u64 	%rd12, [conv_2d_kernel_param_2];
	ld.param.u32 	%r70, [conv_2d_kernel_param_4];
	ld.param.u32 	%r71, [conv_2d_kernel_param_5];
	ld.param.u32 	%r72, [conv_2d_kernel_param_6];
	ld.param.u32 	%r73, [conv_2d_kernel_param_7];
	ld.param.u32 	%r74, [conv_2d_kernel_param_8];
	ld.param.u32 	%r75, [conv_2d_kernel_param_9];
	ld.param.u32 	%r78, [conv_2d_kernel_param_14];
	ld.param.u32 	%r79, [conv_2d_kernel_param_15];
	ld.param.u32 	%r80, [conv_2d_kernel_param_16];
	ld.param.u32 	%r81, [conv_2d_kernel_param_17];
	cvta.to.global.u64 	%rd1, %rd10;
	cvta.to.global.u64 	%rd2, %rd12;
	cvta.to.global.u64 	%rd3, %rd11;
	setp.lt.s32 	%p1, %r70, 1;
	@%p1 bra 	$L__BB0_21;
	min.s32 	%r82, %r71, %r72;
	min.s32 	%r83, %r82, %r73;
	setp.lt.s32 	%p2, %r83, 1;
	@%p2 bra 	$L__BB0_21;
	and.b32  	%r1, %r73, 15;
	add.s32 	%r2, %r1, -1;
	and.b32  	%r3, %r73, 7;
	add.s32 	%r4, %r3, -1;
	and.b32  	%r5, %r73, 2147483632;
	and.b32  	%r6, %r73, 3;
	shr.u32 	%r85, %r81, 31;
	add.s32 	%r86, %r81, %r85;
	shr.s32 	%r7, %r86, 1;
	shr.u32 	%r87, %r80, 31;
	add.s32 	%r88, %r80, %r87;
	shr.s32 	%r8, %r88, 1;
	add.s32 	%r9, %r81, %r72;
	add.s32 	%r10, %r80, %r71;
	mov.b32 	%r130, 0;
$L__BB0_3:
	mul.lo.s32 	%r12, %r130, %r71;
	mad.lo.s32 	%r13, %r130, %r10, %r8;
	mov.b32 	%r131, 0;
$L__BB0_4:
	add.s32 	%r91, %r131, %r12;
	mul.lo.s32 	%r15, %r91, %r72;
	add.s32 	%r92, %r13, %r131;
	mad.lo.s32 	%r16, %r92, %r9, %r7;
	mov.b32 	%r132, 0;
$L__BB0_5:
	setp.lt.u32 	%p3, %r73, 16;
	add.s32 	%r94, %r15, %r132;
	mul.lo.s32 	%r18, %r94, %r73;
	add.s32 	%r95, %r132, %r16;
	mul.lo.s32 	%r19, %r95, %r73;
	mov.b32 	%r135, 0;
	@%p3 bra 	$L__BB0_8;
	mov.b32 	%r133, 0;
$L__BB0_7:
	.pragma "nounroll";
	add.s32 	%r97, %r133, %r18;
	add.s32 	%r98, %r133, %r19;
	mul.wide.s32 	%rd13, %r97, 4;
	add.s64 	%rd14, %rd1, %rd13;
	ld.global.f32 	%f1, [%rd14];
	mul.wide.s32 	%rd15, %r98, 4;
	add.s64 	%rd16, %rd3, %rd15;
	st.global.f32 	[%rd16], %f1;
	ld.global.f32 	%f2, [%rd14+4];
	st.global.f32 	[%rd16+4], %f2;
	ld.global.f32 	%f3, [%rd14+8];
	st.global.f32 	[%rd16+8], %f3;
	ld.global.f32 	%f4, [%rd14+12];
	st.global.f32 	[%rd16+12], %f4;
	ld.global.f32 	%f5, [%rd14+16];
	st.global.f32 	[%rd16+16], %f5;
	ld.global.f32 	%f6, [%rd14+20];
	st.global.f32 	[%rd16+20], %f6;
	ld.global.f32 	%f7, [%rd14+24];
	st.global.f32 	[%rd16+24], %f7;
	ld.global.f32 	%f8, [%rd14+28];
	st.global.f32 	[%rd16+28], %f8;
	ld.global.f32 	%f9, [%rd14+32];
	st.global.f32 	[%rd16+32], %f9;
	ld.global.f32 	%f10, [%rd14+36];
	st.global.f32 	[%rd16+36], %f10;
	ld.global.f32 	%f11, [%rd14+40];
	st.global.f32 	[%rd16+40], %f11;
	ld.global.f32 	%f12, [%rd14+44];
	st.global.f32 	[%rd16+44], %f12;
	ld.global.f32 	%f13, [%rd14+48];
	st.global.f32 	[%rd16+48], %f13;
	ld.global.f32 	%f14, [%rd14+52];
	st.global.f32 	[%rd16+52], %f14;
	ld.global.f32 	%f15, [%rd14+56];
	st.global.f32 	[%rd16+56], %f15;
	ld.global.f32 	%f16, [%rd14+60];
	st.global.f32 	[%rd16+60], %f16;
	add.s32 	%r133, %r133, 16;
	setp.ne.s32 	%p4, %r133, %r5;
	mov.u32 	%r135, %r5;
	@%p4 bra 	$L__BB0_7;
$L__BB0_8:
	setp.eq.s32 	%p5, %r1, 0;
	@%p5 bra 	$L__BB0_18;
	setp.lt.u32 	%p6, %r2, 7;
	@%p6 bra 	$L__BB0_11;
	add.s32 	%r99, %r135, %r18;
	add.s32 	%r100, %r135, %r19;
	mul.wide.s32 	%rd17, %r99, 4;
	add.s64 	%rd18, %rd1, %rd17;
	ld.global.f32 	%f17, [%rd18];
	mul.wide.s32 	%rd19, %r100, 4;
	add.s64 	%rd20, %rd3, %rd19;
	st.global.f32 	[%rd20], %f17;
	ld.global.f32 	%f18, [%rd18+4];
	st.global.f32 	[%rd20+4], %f18;
	ld.global.f32 	%f19, [%rd18+8];
	st.global.f32 	[%rd20+8], %f19;
	ld.global.f32 	%f20, [%rd18+12];
	st.global.f32 	[%rd20+12], %f20;
	ld.global.f32 	%f21, [%rd18+16];
	st.global.f32 	[%rd20+16], %f21;
	ld.global.f32 	%f22, [%rd18+20];
	st.global.f32 	[%rd20+20], %f22;
	ld.global.f32 	%f23, [%rd18+24];
	st.global.f32 	[%rd20+24], %f23;
	ld.global.f32 	%f24, [%rd18+28];
	st.global.f32 	[%rd20+28], %f24;
	add.s32 	%r135, %r135, 8;
$L__BB0_11:
	setp.eq.s32 	%p7, %r3, 0;
	@%p7 bra 	$L__BB0_18;
	setp.lt.u32 	%p8, %r4, 3;
	@%p8 bra 	$L__BB0_14;
	add.s32 	%r101, %r135, %r18;
	add.s32 	%r102, %r135, %r19;
	mul.wide.s32 	%rd21, %r101, 4;
	add.s64 	%rd22, %rd1, %rd21;
	ld.global.f32 	%f25, [%rd22];
	mul.wide.s32 	%rd23, %r102, 4;
	add.s64 	%rd24, %rd3, %rd23;
	st.global.f32 	[%rd24], %f25;
	ld.global.f32 	%f26, [%rd22+4];
	st.global.f32 	[%rd24+4], %f26;
	ld.global.f32 	%f27, [%rd22+8];
	st.global.f32 	[%rd24+8], %f27;
	ld.global.f32 	%f28, [%rd22+12];
	st.global.f32 	[%rd24+12], %f28;
	add.s32 	%r135, %r135, 4;
$L__BB0_14:
	setp.eq.s32 	%p9, %r6, 0;
	@%p9 bra 	$L__BB0_18;
	setp.eq.s32 	%p10, %r6, 1;
	add.s32 	%r103, %r135, %r18;
	add.s32 	%r104, %r135, %r19;
	mul.wide.s32 	%rd25, %r103, 4;
	add.s64 	%rd4, %rd1, %rd25;
	ld.global.f32 	%f29, [%rd4];
	mul.wide.s32 	%rd26, %r104, 4;
	add.s64 	%rd5, %rd3, %rd26;
	st.global.f32 	[%rd5], %f29;
	@%p10 bra 	$L__BB0_18;
	setp.eq.s32 	%p11, %r6, 2;
	ld.global.f32 	%f30, [%rd4+4];
	st.global.f32 	[%rd5+4], %f30;
	@%p11 bra 	$L__BB0_18;
	ld.global.f32 	%f31, [%rd4+8];
	st.global.f32 	[%rd5+8], %f31;
$L__BB0_18:
	add.s32 	%r132, %r132, 1;
	setp.ne.s32 	%p12, %r132, %r72;
	@%p12 bra 	$L__BB0_5;
	add.s32 	%r131, %r131, 1;
	setp.ne.s32 	%p13, %r131, %r71;
	@%p13 bra 	$L__BB0_4;
	add.s32 	%r130, %r130, 1;
	setp.ne.s32 	%p14, %r130, %r70;
	@%p14 bra 	$L__BB0_3;
$L__BB0_21:
	setp.lt.s32 	%p15, %r78, 1;
	@%p15 bra 	$L__BB0_46;
	add.s32 	%r30, %r80, %r71;
	add.s32 	%r31, %r81, %r72;
	min.s32 	%r105, %r79, %r70;
	min.s32 	%r106, %r105, %r74;
	min.s32 	%r107, %r106, %r75;
	min.s32 	%r108, %r107, %r73;
	setp.lt.s32 	%p16, %r108, 1;
	@%p16 bra 	$L__BB0_46;
	and.b32  	%r32, %r73, 15;
	add.s32 	%r33, %r32, -1;
	and.b32  	%r34, %r73, 7;
	add.s32 	%r35, %r34, -1;
	and.b32  	%r36, %r73, 2147483632;
	and.b32  	%r37, %r73, 3;
	neg.s32 	%r38, %r36;
	add.s64 	%rd6, %rd3, 32;
	add.s64 	%rd7, %rd2, 32;
	mul.lo.s32 	%r110, %r78, %r74;
	mul.lo.s32 	%r39, %r110, %r79;
	mov.b32 	%r137, 0;
$L__BB0_24:
	ld.param.u32 	%r128, [conv_2d_kernel_param_12];
	mul.lo.s32 	%r41, %r137, %r128;
	mov.b32 	%r138, 0;
$L__BB0_25:
	ld.param.u32 	%r129, [conv_2d_kernel_param_13];
	mul.lo.s32 	%r43, %r138, %r129;
	mul.lo.s32 	%r113, %r79, %r74;
	mul.lo.s32 	%r114, %r113, %r137;
	mad.lo.s32 	%r44, %r138, %r74, %r114;
	mov.b32 	%r139, 0;
$L__BB0_26:
	mad.lo.s32 	%r46, %r139, %r30, %r41;
	mad.lo.s32 	%r47, %r39, %r139, %r44;
	mov.b32 	%r140, 0;
$L__BB0_27:
	add.s32 	%r117, %r46, %r140;
	mad.lo.s32 	%r49, %r117, %r31, %r43;
	add.s32 	%r118, %r47, %r140;
	mul.lo.s32 	%r50, %r118, %r75;
	mov.b32 	%r141, 0;
$L__BB0_28:
	setp.lt.u32 	%p17, %r73, 16;
	add.s32 	%r120, %r141, %r49;
	mul.lo.s32 	%r52, %r120, %r73;
	add.s32 	%r121, %r50, %r141;
	mul.lo.s32 	%r53, %r121, %r73;
	mov.b32 	%r146, 0;
	@%p17 bra 	$L__BB0_31;
	mov.u32 	%r142, %r53;
	mov.u32 	%r143, %r52;
	mov.u32 	%r144, %r38;
$L__BB0_30:
	.pragma "nounroll";
	mul.wide.s32 	%rd27, %r143, 4;
	add.s64 	%rd28, %rd6, %rd27;
	mul.wide.s32 	%rd29, %r142, 4;
	add.s64 	%rd30, %rd7, %rd29;
	ld.global.f32 	%f32, [%rd28+-32];
	st.global.f32 	[%rd30+-32], %f32;
	ld.global.f32 	%f33, [%rd28+-28];
	st.global.f32 	[%rd30+-28], %f33;
	ld.global.f32 	%f34, [%rd28+-24];
	st.global.f32 	[%rd30+-24], %f34;
	ld.global.f32 	%f35, [%rd28+-20];
	st.global.f32 	[%rd30+-20], %f35;
	ld.global.f32 	%f36, [%rd28+-16];
	st.global.f32 	[%rd30+-16], %f36;
	ld.global.f32 	%f37, [%rd28+-12];
	st.global.f32 	[%rd30+-12], %f37;
	ld.global.f32 	%f38, [%rd28+-8];
	st.global.f32 	[%rd30+-8], %f38;
	ld.global.f32 	%f39, [%rd28+-4];
	st.global.f32 	[%rd30+-4], %f39;
	ld.global.f32 	%f40, [%rd28];
	st.global.f32 	[%rd30], %f40;
	ld.global.f32 	%f41, [%rd28+4];
	st.global.f32 	[%rd30+4], %f41;
	ld.global.f32 	%f42, [%rd28+8];
	st.global.f32 	[%rd30+8], %f42;
	ld.global.f32 	%f43, [%rd28+12];
	st.global.f32 	[%rd30+12], %f43;
	ld.global.f32 	%f44, [%rd28+16];
	st.global.f32 	[%rd30+16], %f44;
	ld.global.f32 	%f45, [%rd28+20];
	st.global.f32 	[%rd30+20], %f45;
	ld.global.f32 	%f46, [%rd28+24];
	st.global.f32 	[%rd30+24], %f46;
	ld.global.f32 	%f47, [%rd28+28];
	st.global.f32 	[%rd30+28], %f47;
	add.s32 	%r144, %r144, 16;
	add.s32 	%r143, %r143, 16;
	add.s32 	%r142, %r142, 16;
	setp.ne.s32 	%p18, %r144, 0;
	mov.u32 	%r146, %r36;
	@%p18 bra 	$L__BB0_30;
$L__BB0_31:
	setp.eq.s32 	%p19, %r32, 0;
	@%p19 bra 	$L__BB0_41;
	setp.lt.u32 	%p20, %r33, 7;
	@%p20 bra 	$L__BB0_34;
	add.s32 	%r122, %r146, %r52;
	mul.wide.s32 	%rd31, %r122, 4;
	add.s64 	%rd32, %rd3, %rd31;
	ld.global.f32 	%f48, [%rd32];
	add.s32 	%r123, %r146, %r53;
	mul.wide.s32 	%rd33, %r123, 4;
	add.s64 	%rd34, %rd2, %rd33;
	st.global.f32 	[%rd34], %f48;
	ld.global.f32 	%f49, [%rd32+4];
	st.global.f32 	[%rd34+4], %f49;
	ld.global.f32 	%f50, [%rd32+8];
	st.global.f32 	[%rd34+8], %f50;
	ld.global.f32 	%f51, [%rd32+12];
	st.global.f32 	[%rd34+12], %f51;
	ld.global.f32 	%f52, [%rd32+16];
	st.global.f32 	[%rd34+16], %f52;
	ld.global.f32 	%f53, [%rd32+20];
	st.global.f32 	[%rd34+20], %f53;
	ld.global.f32 	%f54, [%rd32+24];
	st.global.f32 	[%rd34+24], %f54;
	ld.global.f32 	%f55, [%rd32+28];
	st.global.f32 	[%rd34+28], %f55;
	add.s32 	%r146, %r146, 8;
$L__BB0_34:
	setp.eq.s32 	%p21, %r34, 0;
	@%p21 bra 	$L__BB0_41;
	setp.lt.u32 	%p22, %r35, 3;
	@%p22 bra 	$L__BB0_37;
	add.s32 	%r124, %r146, %r52;
	mul.wide.s32 	%rd35, %r124, 4;
	add.s64 	%rd36, %rd3, %rd35;
	ld.global.f32 	%f56, [%rd36];
	add.s32 	%r125, %r146, %r53;
	mul.wide.s32 	%rd37, %r125, 4;
	add.s64 	%rd38, %rd2, %rd37;
	st.global.f32 	[%rd38], %f56;
	ld.global.f32 	%f57, [%rd36+4];
	st.global.f32 	[%rd38+4], %f57;
	ld.global.f32 	%f58, [%rd36+8];
	st.global.f32 	[%rd38+8], %f58;
	ld.global.f32 	%f59, [%rd36+12];
	st.global.f32 	[%rd38+12], %f59;
	add.s32 	%r146, %r146, 4;
$L__BB0_37:
	setp.eq.s32 	%p23, %r37, 0;
	@%p23 bra 	$L__BB0_41;
	setp.eq.s32 	%p24, %r37, 1;
	add.s32 	%r126, %r146, %r52;
	mul.wide.s32 	%rd39, %r126, 4;
	add.s64 	%rd8, %rd3, %rd39;
	ld.global.f32 	%f60, [%rd8];
	add.s32 	%r127, %r146, %r53;
	mul.wide.s32 	%rd40, %r127, 4;
	add.s64 	%rd9, %rd2, %rd40;
	st.global.f32 	[%rd9], %f60;
	@%p24 bra 	$L__BB0_41;
	setp.eq.s32 	%p25, %r37, 2;
	ld.global.f32 	%f61, [%rd8+4];
	st.global.f32 	[%rd9+4], %f61;
	@%p25 bra 	$L__BB0_41;
	ld.global.f32 	%f62, [%rd8+8];
	st.global.f32 	[%rd9+8], %f62;
$L__BB0_41:
	add.s32 	%r141, %r141, 1;
	setp.ne.s32 	%p26, %r141, %r75;
	@%p26 bra 	$L__BB0_28;
	add.s32 	%r140, %r140, 1;
	setp.ne.s32 	%p27, %r140, %r74;
	@%p27 bra 	$L__BB0_27;
	add.s32 	%r139, %r139, 1;
	setp.ne.s32 	%p28, %r139, %r70;
	@%p28 bra 	$L__BB0_26;
	add.s32 	%r138, %r138, 1;
	setp.ne.s32 	%p29, %r138, %r79;
	@%p29 bra 	$L__BB0_25;
	add.s32 	%r137, %r137, 1;
	setp.ne.s32 	%p30, %r137, %r78;
	@%p30 bra 	$L__BB0_24;
$L__BB0_46:
	ret;

}


// ===== COMPILED SASS (sm_100) =====

	.target	sm_100

	.elftype	@"ET_EXEC"


//--------------------- .note.nv.tkinfo           --------------------------
	.section	.note.nv.tkinfo,"",@"SHT_NOTE"
	.sectionflags	@"SHF_NOTE_NV_TKINFO"
	.tkinfo
        /*0018*/ 	.word	0x00000002
        /*0030*/ 	.string	""
        /*0030*/ 	.string	"ptxas"
        /*0030*/ 	.string	"Cuda compilation tools, release 13.0, V13.0.88"
        /*0030*/ 	.string	"Build cuda_13.0.r13.0/compiler.36424714_0"
        /*0030*/ 	.string	"-arch sm_100 -m 64 "



//--------------------- .note.nv.cuinfo           --------------------------
	.section	.note.nv.cuinfo,"",@"SHT_NOTE"
	.sectionflags	@"SHF_NOTE_NV_CUINFO"
        /*0018*/ 	.short	0x0002
        /*001a*/ 	.short	0x0064
        /*001c*/ 	.short	0x0082
	.zero		2


//--------------------- .nv.info                  --------------------------
	.section	.nv.info,"",@"SHT_CUDA_INFO"
	.align	4


	//----- nvinfo : EIATTR_REGCOUNT
	.align		4
        /*0000*/ 	.byte	0x04, 0x2f
        /*0002*/ 	.short	(.L_1 - .L_0)
	.align		4
.L_0:
        /*0004*/ 	.word	index@(conv_2d_kernel)
        /*0008*/ 	.word	0x00000020


	//----- nvinfo : EIATTR_FRAME_SIZE
	.align		4
.L_1:
        /*000c*/ 	.byte	0x04, 0x11
        /*000e*/ 	.short	(.L_3 - .L_2)
	.align		4
.L_2:
        /*0010*/ 	.word	index@(conv_2d_kernel)
        /*0014*/ 	.word	0x00000000


	//----- nvinfo : EIATTR_MIN_STACK_SIZE
	.align		4
.L_3:
        /*0018*/ 	.byte	0x04, 0x12
        /*001a*/ 	.short	(.L_5 - .L_4)
	.align		4
.L_4:
        /*001c*/ 	.word	index@(conv_2d_kernel)
        /*0020*/ 	.word	0x00000000
.L_5:


//--------------------- .nv.compat                --------------------------
	.section	.nv.compat,"",@"SHT_CUDA_COMPAT_INFO"
	.align	4
        /*0000*/ 	.byte	0x02, 0x09, 0x00, 0x00, 0x02, 0x02, 0x01, 0x00, 0x02, 0x05, 0x05, 0x00, 0x03, 0x07, 0x01, 0x01
        /*0010*/ 	.byte	0x02, 0x03, 0x00, 0x00, 0x02, 0x06, 0x01, 0x00, 0x04, 0x0b, 0x08, 0x00, 0x09, 0x00, 0x00, 0x00
        /*0020*/ 	.byte	0x00, 0x00, 0x00, 0x00


//--------------------- .nv.info.conv_2d_kernel   --------------------------
	.section	.nv.info.conv_2d_kernel,"",@"SHT_CUDA_INFO"
	.sectionflags	@""
	.align	4


	//----- nvinfo : EIATTR_CUDA_API_VERSION
	.align		4
        /*0000*/ 	.byte	0x04, 0x37
        /*0002*/ 	.short	(.L_7 - .L_6)
.L_6:
        /*0004*/ 	.word	0x00000082


	//----- nvinfo : EIATTR_KPARAM_INFO
	.align		4
.L_7:
        /*0008*/ 	.byte	0x04, 0x17
        /*000a*/ 	.short	(.L_9 - .L_8)
.L_8:
        /*000c*/ 	.word	0x00000000
        /*0010*/ 	.short	0x0011
        /*0012*/ 	.short	0x0054
        /*0014*/ 	.byte	0x00, 0xf0, 0x11, 0x00


	//----- nvinfo : EIATTR_KPARAM_INFO
	.align		4
.L_9:
        /*0018*/ 	.byte	0x04, 0x17
        /*001a*/ 	.short	(.L_11 - .L_10)
.L_10:
        /*001c*/ 	.word	0x00000000
        /*0020*/ 	.short	0x0010
        /*0022*/ 	.short	0x0050
        /*0024*/ 	.byte	0x00, 0xf0, 0x11, 0x00


	//----- nvinfo : EIATTR_KPARAM_INFO
	.align		4
.L_11:
        /*0028*/ 	.byte	0x04, 0x17
        /*002a*/ 	.short	(.L_13 - .L_12)
.L_12:
        /*002c*/ 	.word	0x00000000
        /*0030*/ 	.short	0x000f
        /*0032*/ 	.short	0x004c
        /*0034*/ 	.byte	0x00, 0xf0, 0x11, 0x00


	//----- nvinfo : EIATTR_KPARAM_INFO
	.align		4
.L_13:
        /*0038*/ 	.byte	0x04, 0x17
        /*003a*/ 	.short	(.L_15 - .L_14)
.L_14:
        /*003c*/ 	.word	0x00000000
        /*0040*/ 	.short	0x000e
        /*0042*/ 	.short	0x0048
        /*0044*/ 	.byte	0x00, 0xf0, 0x11, 0x00


	//----- nvinfo : EIATTR_KPARAM_INFO
	.align		4
.L_15:
        /*0048*/ 	.byte	0x04, 0x17
        /*004a*/ 	.short	(.L_17 - .L_16)
.L_16:
        /*004c*/ 	.word	0x00000000
        /*0050*/ 	.short	0x000d
        /*0052*/ 	.short	0x0044
        /*0054*/ 	.byte	0x00, 0xf0, 0x11, 0x00


	//----- nvinfo : EIATTR_KPARAM_INFO
	.align		4
.L_17:
        /*0058*/ 	.byte	0x04, 0x17
        /*005a*/ 	.short	(.L_19 - .L_18)
.L_18:
        /*005c*/ 	.word	0x00000000
        /*0060*/ 	.short	0x000c
        /*0062*/ 	.short	0x0040
        /*0064*/ 	.byte	0x00, 0xf0, 0x11, 0x00


	//----- nvinfo : EIATTR_KPARAM_INFO
	.align		4
.L_19:
        /*0068*/ 	.byte	0x04, 0x17
        /*006a*/ 	.short	(.L_21 - .L_20)
.L_20:
        /*006c*/ 	.word	0x00000000
        /*0070*/ 	.short	0x000b
        /*0072*/ 	.short	0x003c
        /*0074*/ 	.byte	0x00, 0xf0, 0x11, 0x00


	//----- nvinfo : EIATTR_KPARAM_INFO
	.align		4
.L_21:
        /*0078*/ 	.byte	0x04, 0x17
        /*007a*/ 	.short	(.L_23 - .L_22)
.L_22:
        /*007c*/ 	.word	0x00000000
        /*0080*/ 	.short	0x000a
        /*0082*/ 	.short	0x0038
        /*0084*/ 	.byte	0x00, 0xf0, 0x11, 0x00


	//----- nvinfo : EIATTR_KPARAM_INFO
	.align		4
.L_23:
        /*0088*/ 	.byte	0x04, 0x17
        /*008a*/ 	.short	(.L_25 - .L_24)
.L_24:
        /*008c*/ 	.word	0x00000000
        /*0090*/ 	.short	0x0009
        /*0092*/ 	.short	0x0034
        /*0094*/ 	.byte	0x00, 0xf0, 0x11, 0x00


	//----- nvinfo : EIATTR_KPARAM_INFO
	.align		4
.L_25:
        /*0098*/ 	.byte	0x04, 0x17
        /*009a*/ 	.short	(.L_27 - .L_26)
.L_26:
        /*009c*/ 	.word	0x00000000
        /*00a0*/ 	.short	0x0008
        /*00a2*/ 	.short	0x0030
        /*00a4*/ 	.byte	0x00, 0xf0, 0x11, 0x00


	//----- nvinfo : EIATTR_KPARAM_INFO
	.align		4
.L_27:
        /*00a8*/ 	.byte	0x04, 0x17
        /*00aa*/ 	.short	(.L_29 - .L_28)
.L_28:
        /*00ac*/ 	.word	0x00000000
        /*00b0*/ 	.short	0x0007
        /*00b2*/ 	.short	0x002c
        /*00b4*/ 	.byte	0x00, 0xf0, 0x11, 0x00


	//----- nvinfo : EIATTR_KPARAM_INFO
	.align		4
.L_29:
        /*00b8*/ 	.byte	0x04, 0x17
        /*00ba*/ 	.short	(.L_31 - .L_30)
.L_30:
        /*00bc*/ 	.word	0x00000000
        /*00c0*/ 	.short	0x0006
        /*00c2*/ 	.short	0x0028
        /*00c4*/ 	.byte	0x00, 0xf0, 0x11, 0x00


	//----- nvinfo : EIATTR_KPARAM_INFO
	.align		4
.L_31:
        /*00c8*/ 	.byte	0x04, 0x17
        /*00ca*/ 	.short	(.L_33 - .L_32)
.L_32:
        /*00cc*/ 	.word	0x00000000
        /*00d0*/ 	.short	0x0005
        /*00d2*/ 	.short	0x0024
        /*00d4*/ 	.byte	0x00, 0xf0, 0x11, 0x00


	//----- nvinfo : EIATTR_KPARAM_INFO
	.align		4
.L_33:
        /*00d8*/ 	.byte	0x04, 0x17
        /*00da*/ 	.short	(.L_35 - .L_34)
.L_34:
        /*00dc*/ 	.word	0x00000000
        /*00e0*/ 	.short	0x0004
        /*00e2*/ 	.short	0x0020
        /*00e4*/ 	.byte	0x00, 0xf0, 0x11, 0x00


	//----- nvinfo : EIATTR_KPARAM_INFO
	.align		4
.L_35:
        /*00e8*/ 	.byte	0x04, 0x17
        /*00ea*/ 	.short	(.L_37 - .L_36)
.L_36:
        /*00ec*/ 	.word	0x00000000
        /*00f0*/ 	.short	0x0003
        /*00f2*/ 	.short	0x0018
        /*00f4*/ 	.byte	0x00, 0xf5, 0x21, 0x00


	//----- nvinfo : EIATTR_KPARAM_INFO
	.align		4
.L_37:
        /*00f8*/ 	.byte	0x04, 0x17
        /*00fa*/ 	.short	(.L_39 - .L_38)
.L_38:
        /*00fc*/ 	.word	0x00000000
        /*0100*/ 	.short	0x0002
        /*0102*/ 	.short	0x0010
        /*0104*/ 	.byte	0x00, 0xf5, 0x21, 0x00


	//----- nvinfo : EIATTR_KPARAM_INFO
	.align		4
.L_39:
        /*0108*/ 	.byte	0x04, 0x17
        /*010a*/ 	.short	(.L_41 - .L_40)
.L_40:
        /*010c*/ 	.word	0x00000000
        /*0110*/ 	.short	0x0001
        /*0112*/ 	.short	0x0008
        /*0114*/ 	.byte	0x00, 0xf5, 0x21, 0x00


	//----- nvinfo : EIATTR_KPARAM_INFO
	.align		4
.L_41:
        /*0118*/ 	.byte	0x04, 0x17
        /*011a*/ 	.short	(.L_43 - .L_42)
.L_42:
        /*011c*/ 	.word	0x00000000
        /*0120*/ 	.short	0x0000
        /*0122*/ 	.short	0x0000
        /*0124*/ 	.byte	0x00, 0xf5, 0x21, 0x00


	//----- nvinfo : EIATTR_SPARSE_MMA_MASK
	.align		4
.L_43:
        /*0128*/ 	.byte	0x03, 0x50
        /*012a*/ 	.short	0x0000


	//----- nvinfo : EIATTR_MAXREG_COUNT
	.align		4
        /*012c*/ 	.byte	0x03, 0x1b
        /*012e*/ 	.short	0x00ff


	//----- nvinfo : EIATTR_MERCURY_ISA_VERSION
	.align		4
        /*0130*/ 	.byte	0x03, 0x5f
        /*0132*/ 	.short	0x0101


	//----- nvinfo : EIATTR_VRC_CTA_INIT_COUNT
	.align		4
        /*0134*/ 	.byte	0x02, 0x4a
	.zero		1
	.zero		1


	//----- nvinfo : EIATTR_EXIT_INSTR_OFFSETS
	.align		4
        /*0138*/ 	.byte	0x04, 0x1c
        /*013a*/ 	.short	(.L_45 - .L_44)


	//   ....[0]....
.L_44:
        /*013c*/ 	.word	0x000009b0


	//   ....[1]....
        /*0140*/ 	.word	0x00000a20


	//   ....[2]....
        /*0144*/ 	.word	0x00001570


	//----- nvinfo : EIATTR_CBANK_PARAM_SIZE
	.align		4
.L_45:
        /*0148*/ 	.byte	0x03, 0x19
        /*014a*/ 	.short	0x0058


	//----- nvinfo : EIATTR_PARAM_CBANK
	.align		4
        /*014c*/ 	.byte	0x04, 0x0a
        /*014e*/ 	.short	(.L_47 - .L_46)
	.align		4
.L_46:
        /*0150*/ 	.word	index@(.nv.constant0.conv_2d_kernel)
        /*0154*/ 	.short	0x0380
        /*0156*/ 	.short	0x0058


	//----- nvinfo : EIATTR_SW_WAR
	.align		4
.L_47:
        /*0158*/ 	.byte	0x04, 0x36
        /*015a*/ 	.short	(.L_49 - .L_48)
.L_48:
        /*015c*/ 	.word	0x00000008
.L_49:


//--------------------- .nv.callgraph             --------------------------
	.section	.nv.callgraph,"",@"SHT_CUDA_CALLGRAPH"
	.align	4
	.sectionentsize	8
	.align		4
        /*0000*/ 	.word	0x00000000
	.align		4
        /*0004*/ 	.word	0xffffffff
	.align		4
        /*0008*/ 	.word	0x00000000
	.align		4
        /*000c*/ 	.word	0xfffffffe
	.align		4
        /*0010*/ 	.word	0x00000000
	.align		4
        /*0014*/ 	.word	0xfffffffd
	.align		4
        /*0018*/ 	.word	0x00000000
	.align		4
        /*001c*/ 	.word	0xfffffffc


//--------------------- .text.conv_2d_kernel      --------------------------
	.section	.text.conv_2d_kernel,"ax",@progbits
	.align	128
        .global         conv_2d_kernel
        .type           conv_2d_kernel,@function
        .size           conv_2d_kernel,(.L_x_20 - conv_2d_kernel)
        .other          conv_2d_kernel,@"STO_CUDA_ENTRY STV_DEFAULT"
conv_2d_kernel:
.text.conv_2d_kernel:
[----:B------:R-:W-:Y:S08]  /*0000*/  LDC R1, c[0x0][0x37c] ;  /* 0x0000df00ff017b82 */ /* 0x000ff00000000800 */
[----:B------:R-:W0:Y:S01]  /*0010*/  LDC.64 R6, c[0x0][0x3a0] ;  /* 0x0000e800ff067b82 */ /* 0x000e220000000a00 */
[----:B------:R-:W1:Y:S07]  /*0020*/  LDCU.64 UR20, c[0x0][0x358] ;  /* 0x00006b00ff1477ac */ /* 0x000e6e0008000a00 */
[----:B------:R-:W0:Y:S02]  /*0030*/  LDC.64 R12, c[0x0][0x3a8] ;  /* 0x0000ea00ff0c7b82 */ /* 0x000e240000000a00 */
[----:B0-----:R-:W-:-:S04]  /*0040*/  VIMNMX3 R0, R7, R12, R13, PT ;  /* 0x0000000c0700720f */ /* 0x001fc8000380010d */
[----:B------:R-:W-:-:S04]  /*0050*/  ISETP.GE.AND P0, PT, R0, 0x1, PT ;  /* 0x000000010000780c */ /* 0x000fc80003f06270 */
[----:B------:R-:W-:-:S13]  /*0060*/  ISETP.LT.OR P0, PT, R6, 0x1, !P0 ;  /* 0x000000010600780c */ /* 0x000fda0004701670 */
[----:B-1----:R-:W-:Y:S05]  /*0070*/  @P0 BRA `(.L_x_0) ;  /* 0x0000000800440947 */ /* 0x002fea0003800000 */
[----:B------:R-:W0:Y:S01]  /*0080*/  LDCU.64 UR8, c[0x0][0x3d0] ;  /* 0x00007a00ff0877ac */ /* 0x000e220008000a00 */
[C---:B------:R-:W-:Y:S02]  /*0090*/  LOP3.LUT R0, R13.reuse, 0xf, RZ, 0xc0, !PT ;  /* 0x0000000f0d007812 */ /* 0x040fe400078ec0ff */
[----:B------:R-:W-:-:S03]  /*00a0*/  LOP3.LUT R2, R13, 0x7, RZ, 0xc0, !PT ;  /* 0x000000070d027812 */ /* 0x000fc600078ec0ff */
[----:B------:R-:W-:Y:S02]  /*00b0*/  VIADD R3, R0, 0xffffffff ;  /* 0xffffffff00037836 */ /* 0x000fe40000000000 */
[----:B------:R-:W-:-:S03]  /*00c0*/  VIADD R4, R2, 0xffffffff ;  /* 0xffffffff02047836 */ /* 0x000fc60000000000 */
[----:B------:R-:W-:Y:S02]  /*00d0*/  ISETP.GE.U32.AND P0, PT, R3, 0x7, PT ;  /* 0x000000070300780c */ /* 0x000fe40003f06070 */
[----:B------:R-:W-:Y:S02]  /*00e0*/  ISETP.GE.U32.AND P1, PT, R4, 0x3, PT ;  /* 0x000000030400780c */ /* 0x000fe40003f26070 */
[C---:B------:R-:W-:Y:S02]  /*00f0*/  LOP3.LUT R3, R13.reuse, 0x7ffffff0, RZ, 0xc0, !PT ;  /* 0x7ffffff00d037812 */ /* 0x040fe400078ec0ff */
[----:B------:R-:W-:Y:S01]  /*0100*/  LOP3.LUT R4, R13, 0x3, RZ, 0xc0, !PT ;  /* 0x000000030d047812 */ /* 0x000fe200078ec0ff */
[----:B0-----:R-:W-:Y:S01]  /*0110*/  ULEA.HI UR4, UR9, UR9, URZ, 0x1 ;  /* 0x0000000909047291 */ /* 0x001fe2000f8f08ff */
[----:B------:R-:W-:Y:S01]  /*0120*/  VIADD R6, R7, UR8 ;  /* 0x0000000807067c36 */ /* 0x000fe20008000000 */
[----:B------:R-:W-:Y:S01]  /*0130*/  ULEA.HI UR5, UR8, UR8, URZ, 0x1 ;  /* 0x0000000808057291 */ /* 0x000fe2000f8f08ff */
[----:B------:R-:W-:Y:S01]  /*0140*/  IADD3 R5, PT, PT, R12, UR9, RZ ;  /* 0x000000090c057c10 */ /* 0x000fe2000fffe0ff */
[----:B------:R-:W-:Y:S01]  /*0150*/  IMAD.MOV.U32 R7, RZ, RZ, RZ ;  /* 0x000000ffff077224 */ /* 0x000fe200078e00ff */
[----:B------:R-:W-:-:S02]  /*0160*/  USHF.R.S32.HI UR6, URZ, 0x1, UR4 ;  /* 0x00000001ff067899 */ /* 0x000fc40008011404 */
[----:B------:R-:W-:-:S12]  /*0170*/  USHF.R.S32.HI UR7, URZ, 0x1, UR5 ;  /* 0x00000001ff077899 */ /* 0x000fd80008011405 */
.L_x_8:
[----:B0-----:R-:W0:Y:S01]  /*0180*/  LDCU UR4, c[0x0][0x3a0] ;  /* 0x00007400ff0477ac */ /* 0x001e220008000800 */
[-C--:B------:R-:W-:Y:S01]  /*0190*/  MOV R8, R7.reuse ;  /* 0x0000000700087202 */ /* 0x080fe20000000f00 */
[----:B------:R-:W-:Y:S02]  /*01a0*/  IMAD R9, R6, R7, UR7 ;  /* 0x0000000706097e24 */ /* 0x000fe4000f8e0207 */
[----:B------:R-:W-:Y:S02]  /*01b0*/  HFMA2 R10, -RZ, RZ, 0, 0 ;  /* 0x00000000ff0a7431 */ /* 0x000fe400000001ff */
[----:B------:R-:W-:-:S05]  /*01c0*/  VIADD R7, R7, 0x1 ;  /* 0x0000000107077836 */ /* 0x000fca0000000000 */
[----:B01234-:R-:W-:-:S13]  /*01d0*/  ISETP.NE.AND P2, PT, R7, UR4, PT ;  /* 0x0000000407007c0c */ /* 0x01ffda000bf45270 */
.L_x_7:
[----:B0-----:R-:W0:Y:S01]  /*01e0*/  LDCU UR4, c[0x0][0x3a4] ;  /* 0x00007480ff0477ac */ /* 0x001e220008000800 */
[----:B------:R-:W-:-:S04]  /*01f0*/  IMAD.IADD R18, R9, 0x1, R10 ;  /* 0x0000000109127824 */ /* 0x000fc800078e020a */
[----:B------:R-:W-:Y:S02]  /*0200*/  IMAD R18, R5, R18, UR6 ;  /* 0x0000000605127e24 */ /* 0x000fe4000f8e0212 */
[----:B0-----:R-:W-:Y:S01]  /*0210*/  IMAD R11, R8, UR4, R10 ;  /* 0x00000004080b7c24 */ /* 0x001fe2000f8e020a */
[----:B------:R-:W-:-:S04]  /*0220*/  IADD3 R10, PT, PT, R10, 0x1, RZ ;  /* 0x000000010a0a7810 */ /* 0x000fc80007ffe0ff */
[----:B------:R-:W-:Y:S01]  /*0230*/  ISETP.NE.AND P3, PT, R10, UR4, PT ;  /* 0x000000040a007c0c */ /* 0x000fe2000bf65270 */
[----:B-1234-:R-:W-:-:S12]  /*0240*/  UMOV UR4, URZ ;  /* 0x000000ff00047c82 */ /* 0x01efd80008000000 */
.L_x_6:
[----:B0-----:R-:W0:Y:S01]  /*0250*/  LDC.64 R12, c[0x0][0x3a8] ;  /* 0x0000ea00ff0c7b82 */ /* 0x001e220000000a00 */
[----:B------:R-:W-:Y:S01]  /*0260*/  VIADD R22, R18, UR4 ;  /* 0x0000000412167c36 */ /* 0x000fe20008000000 */
[----:B------:R-:W-:Y:S02]  /*0270*/  MOV R20, RZ ;  /* 0x000000ff00147202 */ /* 0x000fe40000000f00 */
[----:B0-----:R-:W-:Y:S01]  /*0280*/  ISETP.GE.U32.AND P5, PT, R13, 0x10, PT ;  /* 0x000000100d00780c */ /* 0x001fe20003fa6070 */
[----:B------:R-:W-:Y:S01]  /*0290*/  IMAD R24, R11, R12, UR4 ;  /* 0x000000040b187e24 */ /* 0x000fe2000f8e020c */
[----:B------:R-:W-:-:S06]  /*02a0*/  UIADD3 UR4, UPT, UPT, UR4, 0x1, URZ ;  /* 0x0000000104047890 */ /* 0x000fcc000fffe0ff */
[----:B------:R-:W-:-:S05]  /*02b0*/  ISETP.NE.AND P4, PT, R12, UR4, PT ;  /* 0x000000040c007c0c */ /* 0x000fca000bf85270 */
[----:B-1234-:R-:W-:Y:S08]  /*02c0*/  @!P5 BRA `(.L_x_1) ;  /* 0x0000000000acd947 */ /* 0x01eff00003800000 */
[----:B------:R-:W-:-:S05]  /*02d0*/  UMOV UR5, URZ ;  /* 0x000000ff00057c82 */ /* 0x000fca0008000000 */
.L_x_2:
[----:B------:R-:W0:Y:S01]  /*02e0*/  LDC.64 R16, c[0x0][0x380] ;  /* 0x0000e000ff107b82 */ /* 0x000e220000000a00 */
[----:B----4-:R-:W-:-:S04]  /*02f0*/  IMAD R15, R24, R13, UR5 ;  /* 0x00000005180f7e24 */ /* 0x010fc8000f8e020d */
[----:B0-----:R-:W-:-:S03]  /*0300*/  IMAD.WIDE R16, R15, 0x4, R16 ;  /* 0x000000040f107825 */ /* 0x001fc600078e0210 */
[----:B------:R-:W0:Y:S02]  /*0310*/  LDC.64 R14, c[0x0][0x388] ;  /* 0x0000e200ff0e7b82 */ /* 0x000e240000000a00 */
[----:B------:R-:W2:Y:S01]  /*0320*/  LDG.E R21, desc[UR20][R16.64] ;  /* 0x0000001410157981 */ /* 0x000ea2000c1e1900 */
[----:B------:R-:W-:-:S04]  /*0330*/  IMAD R19, R22, R13, UR5 ;  /* 0x0000000516137e24 */ /* 0x000fc8000f8e020d */
[----:B0-----:R-:W-:-:S05]  /*0340*/  IMAD.WIDE R14, R19, 0x4, R14 ;  /* 0x00000004130e7825 */ /* 0x001fca00078e020e */
[----:B--2---:R0:W-:Y:S04]  /*0350*/  STG.E desc[UR20][R14.64], R21 ;  /* 0x000000150e007986 */ /* 0x0041e8000c101914 */
[----:B------:R-:W2:Y:S04]  /*0360*/  LDG.E R19, desc[UR20][R16.64+0x4] ;  /* 0x0000041410137981 */ /* 0x000ea8000c1e1900 */
[----:B--2---:R1:W-:Y:S04]  /*0370*/  STG.E desc[UR20][R14.64+0x4], R19 ;  /* 0x000004130e007986 */ /* 0x0043e8000c101914 */
[----:B------:R-:W2:Y:S04]  /*0380*/  LDG.E R23, desc[UR20][R16.64+0x8] ;  /* 0x0000081410177981 */ /* 0x000ea8000c1e1900 */
[----:B--2---:R2:W-:Y:S04]  /*0390*/  STG.E desc[UR20][R14.64+0x8], R23 ;  /* 0x000008170e007986 */ /* 0x0045e8000c101914 */
[----:B------:R-:W3:Y:S04]  /*03a0*/  LDG.E R25, desc[UR20][R16.64+0xc] ;  /* 0x00000c1410197981 */ /* 0x000ee8000c1e1900 */
[----:B---3--:R3:W-:Y:S04]  /*03b0*/  STG.E desc[UR20][R14.64+0xc], R25 ;  /* 0x00000c190e007986 */ /* 0x0087e8000c101914 */
[----:B------:R-:W4:Y:S04]  /*03c0*/  LDG.E R27, desc[UR20][R16.64+0x10] ;  /* 0x00001014101b7981 */ /* 0x000f28000c1e1900 */
[----:B----4-:R4:W-:Y:S04]  /*03d0*/  STG.E desc[UR20][R14.64+0x10], R27 ;  /* 0x0000101b0e007986 */ /* 0x0109e8000c101914 */
[----:B------:R-:W5:Y:S04]  /*03e0*/  LDG.E R29, desc[UR20][R16.64+0x14] ;  /* 0x00001414101d7981 */ /* 0x000f68000c1e1900 */
[----:B-----5:R5:W-:Y:S04]  /*03f0*/  STG.E desc[UR20][R14.64+0x14], R29 ;  /* 0x0000141d0e007986 */ /* 0x020be8000c101914 */
[----:B0-----:R-:W2:Y:S04]  /*0400*/  LDG.E R21, desc[UR20][R16.64+0x18] ;  /* 0x0000181410157981 */ /* 0x001ea8000c1e1900 */
[----:B--2---:R0:W-:Y:S04]  /*0410*/  STG.E desc[UR20][R14.64+0x18], R21 ;  /* 0x000018150e007986 */ /* 0x0041e8000c101914 */
[----:B-1----:R-:W2:Y:S04]  /*0420*/  LDG.E R19, desc[UR20][R16.64+0x1c] ;  /* 0x00001c1410137981 */ /* 0x002ea8000c1e1900 */
[----:B--2---:R1:W-:Y:S04]  /*0430*/  STG.E desc[UR20][R14.64+0x1c], R19 ;  /* 0x00001c130e007986 */ /* 0x0043e8000c101914 */
[----:B------:R-:W2:Y:S04]  /*0440*/  LDG.E R23, desc[UR20][R16.64+0x20] ;  /* 0x0000201410177981 */ /* 0x000ea8000c1e1900 */
[----:B--2---:R2:W-:Y:S04]  /*0450*/  STG.E desc[UR20][R14.64+0x20], R23 ;  /* 0x000020170e007986 */ /* 0x0045e8000c101914 */
[----:B---3--:R-:W3:Y:S04]  /*0460*/  LDG.E R25, desc[UR20][R16.64+0x24] ;  /* 0x0000241410197981 */ /* 0x008ee8000c1e1900 */
[----:B---3--:R3:W-:Y:S04]  /*0470*/  STG.E desc[UR20][R14.64+0x24], R25 ;  /* 0x000024190e007986 */ /* 0x0087e8000c101914 */
[----:B----4-:R-:W4:Y:S04]  /*0480*/  LDG.E R27, desc[UR20][R16.64+0x28] ;  /* 0x00002814101b7981 */ /* 0x010f28000c1e1900 */
[----:B----4-:R4:W-:Y:S04]  /*0490*/  STG.E desc[UR20][R14.64+0x28], R27 ;  /* 0x0000281b0e007986 */ /* 0x0109e8000c101914 */
[----:B-----5:R-:W5:Y:S04]  /*04a0*/  LDG.E R29, desc[UR20][R16.64+0x2c] ;  /* 0x00002c14101d7981 */ /* 0x020f68000c1e1900 */
[----:B-----5:R4:W-:Y:S04]  /*04b0*/  STG.E desc[UR20][R14.64+0x2c], R29 ;  /* 0x00002c1d0e007986 */ /* 0x0209e8000c101914 */
[----:B0-----:R-:W5:Y:S04]  /*04c0*/  LDG.E R21, desc[UR20][R16.64+0x30] ;  /* 0x0000301410157981 */ /* 0x001f68000c1e1900 */
[----:B-----5:R4:W-:Y:S04]  /*04d0*/  STG.E desc[UR20][R14.64+0x30], R21 ;  /* 0x000030150e007986 */ /* 0x0209e8000c101914 */
[----:B-1----:R-:W5:Y:S04]  /*04e0*/  LDG.E R19, desc[UR20][R16.64+0x34] ;  /* 0x0000341410137981 */ /* 0x002f68000c1e1900 */
[----:B-----5:R4:W-:Y:S04]  /*04f0*/  STG.E desc[UR20][R14.64+0x34], R19 ;  /* 0x000034130e007986 */ /* 0x0209e8000c101914 */
[----:B--2---:R-:W2:Y:S01]  /*0500*/  LDG.E R23, desc[UR20][R16.64+0x38] ;  /* 0x0000381410177981 */ /* 0x004ea2000c1e1900 */
[----:B------:R-:W-:-:S06]  /*0510*/  UIADD3 UR5, UPT, UPT, UR5, 0x10, URZ ;  /* 0x0000001005057890 */ /* 0x000fcc000fffe0ff */
[----:B------:R-:W-:Y:S01]  /*0520*/  ISETP.NE.AND P5, PT, R3, UR5, PT ;  /* 0x0000000503007c0c */ /* 0x000fe2000bfa5270 */
[----:B--2---:R4:W-:Y:S04]  /*0530*/  STG.E desc[UR20][R14.64+0x38], R23 ;  /* 0x000038170e007986 */ /* 0x0049e8000c101914 */
[----:B---3--:R-:W2:Y:S04]  /*0540*/  LDG.E R25, desc[UR20][R16.64+0x3c] ;  /* 0x00003c1410197981 */ /* 0x008ea8000c1e1900 */
[----:B--2---:R4:W-:Y:S04]  /*0550*/  STG.E desc[UR20][R14.64+0x3c], R25 ;  /* 0x00003c190e007986 */ /* 0x0049e8000c101914 */
[----:B------:R-:W-:Y:S05]  /*0560*/  @P5 BRA `(.L_x_2) ;  /* 0xfffffffc005c5947 */ /* 0x000fea000383ffff */
[----:B------:R-:W-:-:S07]  /*0570*/  IMAD.MOV.U32 R20, RZ, RZ, R3 ;  /* 0x000000ffff147224 */ /* 0x000fce00078e0003 */
.L_x_1:
[----:B------:R-:W-:-:S13]  /*0580*/  ISETP.NE.AND P5, PT, R0, RZ, PT ;  /* 0x000000ff0000720c */ /* 0x000fda0003fa5270 */
[----:B------:R-:W-:Y:S05]  /*0590*/  @!P5 BRA `(.L_x_3) ;  /* 0x0000000000f0d947 */ /* 0x000fea0003800000 */
[----:B------:R-:W-:Y:S01]  /*05a0*/  ISETP.NE.AND P5, PT, R2, RZ, PT ;  /* 0x000000ff0200720c */ /* 0x000fe20003fa5270 */
[----:B------:R-:W-:-:S12]  /*05b0*/  @!P0 BRA `(.L_x_4) ;  /* 0x00000000005c8947 */ /* 0x000fd80003800000 */
[----:B----4-:R-:W0:Y:S01]  /*05c0*/  LDC.64 R14, c[0x0][0x380] ;  /* 0x0000e000ff0e7b82 */ /* 0x010e220000000a00 */
[----:B------:R-:W-:-:S04]  /*05d0*/  IMAD R17, R24, R13, R20 ;  /* 0x0000000d18117224 */ /* 0x000fc800078e0214 */
[----:B0-----:R-:W-:-:S03]  /*05e0*/  IMAD.WIDE R14, R17, 0x4, R14 ;  /* 0x00000004110e7825 */ /* 0x001fc600078e020e */
[----:B------:R-:W0:Y:S02]  /*05f0*/  LDC.64 R16, c[0x0][0x388] ;  /* 0x0000e200ff107b82 */ /* 0x000e240000000a00 */
[----:B------:R-:W2:Y:S01]  /*0600*/  LDG.E R21, desc[UR20][R14.64] ;  /* 0x000000140e157981 */ /* 0x000ea2000c1e1900 */
[----:B------:R-:W-:-:S04]  /*0610*/  IMAD R19, R22, R13, R20 ;  /* 0x0000000d16137224 */ /* 0x000fc800078e0214 */
        /* <DEDUP_REMOVED lines=8> */
[----:B------:R-:W3:Y:S04]  /*06a0*/  LDG.E R27, desc[UR20][R14.64+0x10] ;  /* 0x000010140e1b7981 */ /* 0x000ee8000c1e1900 */
[----:B---3--:R2:W-:Y:S04]  /*06b0*/  STG.E desc[UR20][R16.64+0x10], R27 ;  /* 0x0000101b10007986 */ /* 0x0085e8000c101914 */
[----:B------:R-:W3:Y:S04]  /*06c0*/  LDG.E R29, desc[UR20][R14.64+0x14] ;  /* 0x000014140e1d7981 */ /* 0x000ee8000c1e1900 */
[----:B---3--:R2:W-:Y:S04]  /*06d0*/  STG.E desc[UR20][R16.64+0x14], R29 ;  /* 0x0000141d10007986 */ /* 0x0085e8000c101914 */
[----:B0-----:R-:W3:Y:S04]  /*06e0*/  LDG.E R21, desc[UR20][R14.64+0x18] ;  /* 0x000018140e157981 */ /* 0x001ee8000c1e1900 */
[----:B---3--:R2:W-:Y:S04]  /*06f0*/  STG.E desc[UR20][R16.64+0x18], R21 ;  /* 0x0000181510007986 */ /* 0x0085e8000c101914 */
[----:B-1----:R-:W3:Y:S01]  /*0700*/  LDG.E R19, desc[UR20][R14.64+0x1c] ;  /* 0x00001c140e137981 */ /* 0x002ee2000c1e1900 */
[----:B------:R-:W-:-:S03]  /*0710*/  IADD3 R20, PT, PT, R20, 0x8, RZ ;  /* 0x0000000814147810 */ /* 0x000fc60007ffe0ff */
[----:B---3--:R2:W-:Y:S04]  /*0720*/  STG.E desc[UR20][R16.64+0x1c], R19 ;  /* 0x00001c1310007986 */ /* 0x0085e8000c101914 */
.L_x_4:
[----:B------:R-:W-:Y:S05]  /*0730*/  @!P5 BRA `(.L_x_3) ;  /* 0x000000000088d947 */ /* 0x000fea0003800000 */
[----:B------:R-:W-:Y:S01]  /*0740*/  ISETP.NE.AND P5, PT, R4, RZ, PT ;  /* 0x000000ff0400720c */ /* 0x000fe20003fa5270 */
[----:B------:R-:W-:-:S12]  /*0750*/  @!P1 BRA `(.L_x_5) ;  /* 0x00000000003c9947 */ /* 0x000fd80003800000 */
[----:B----4-:R-:W0:Y:S01]  /*0760*/  LDC.64 R14, c[0x0][0x380] ;  /* 0x0000e000ff0e7b82 */ /* 0x010e220000000a00 */
[----:B--2---:R-:W-:-:S04]  /*0770*/  IMAD R17, R24, R13, R20 ;  /* 0x0000000d18117224 */ /* 0x004fc800078e0214 */
        /* <DEDUP_REMOVED lines=10> */
[----:B------:R-:W2:Y:S01]  /*0820*/  LDG.E R25, desc[UR20][R14.64+0xc] ;  /* 0x00000c140e197981 */ /* 0x000ea2000c1e1900 */
[----:B------:R-:W-:-:S03]  /*0830*/  VIADD R20, R20, 0x4 ;  /* 0x0000000414147836 */ /* 0x000fc60000000000 */
[----:B--2---:R0:W-:Y:S04]  /*0840*/  STG.E desc[UR20][R16.64+0xc], R25 ;  /* 0x00000c1910007986 */ /* 0x0041e8000c101914 */
.L_x_5:
[----:B------:R-:W-:Y:S05]  /*0850*/  @!P5 BRA `(.L_x_3) ;  /* 0x000000000040d947 */ /* 0x000fea0003800000 */
[----:B----4-:R-:W1:Y:S01]  /*0860*/  LDC.64 R14, c[0x0][0x380] ;  /* 0x0000e000ff0e7b82 */ /* 0x010e620000000a00 */
[----:B0-2---:R-:W-:-:S04]  /*0870*/  IMAD R17, R24, R13, R20 ;  /* 0x0000000d18117224 */ /* 0x005fc800078e0214 */
[----:B-1----:R-:W-:-:S03]  /*0880*/  IMAD.WIDE R16, R17, 0x4, R14 ;  /* 0x0000000411107825 */ /* 0x002fc600078e020e */
[----:B------:R-:W0:Y:S02]  /*0890*/  LDC.64 R14, c[0x0][0x388] ;  /* 0x0000e200ff0e7b82 */ /* 0x000e240000000a00 */
[----:B------:R-:W2:Y:S01]  /*08a0*/  LDG.E R21, desc[UR20][R16.64] ;  /* 0x0000001410157981 */ /* 0x000ea2000c1e1900 */
[----:B------:R-:W-:Y:S01]  /*08b0*/  ISETP.NE.AND P5, PT, R4, 0x1, PT ;  /* 0x000000010400780c */ /* 0x000fe20003fa5270 */
[----:B------:R-:W-:-:S04]  /*08c0*/  IMAD R19, R22, R13, R20 ;  /* 0x0000000d16137224 */ /* 0x000fc800078e0214 */
[----:B0-----:R-:W-:-:S05]  /*08d0*/  IMAD.WIDE R14, R19, 0x4, R14 ;  /* 0x00000004130e7825 */ /* 0x001fca00078e020e */
[----:B--2---:R1:W-:Y:S03]  /*08e0*/  STG.E desc[UR20][R14.64], R21 ;  /* 0x000000150e007986 */ /* 0x0043e6000c101914 */
[----:B------:R-:W-:Y:S05]  /*08f0*/  @!P5 BRA `(.L_x_3) ;  /* 0x000000000018d947 */ /* 0x000fea0003800000 */
[----:B------:R-:W2:Y:S01]  /*0900*/  LDG.E R19, desc[UR20][R16.64+0x4] ;  /* 0x0000041410137981 */ /* 0x000ea2000c1e1900 */
[----:B------:R-:W-:-:S03]  /*0910*/  ISETP.NE.AND P5, PT, R4, 0x2, PT ;  /* 0x000000020400780c */ /* 0x000fc60003fa5270 */
[----:B--2---:R3:W-:Y:S10]  /*0920*/  STG.E desc[UR20][R14.64+0x4], R19 ;  /* 0x000004130e007986 */ /* 0x0047f4000c101914 */
[----:B------:R-:W-:Y:S05]  /*0930*/  @!P5 BRA `(.L_x_3) ;  /* 0x000000000008d947 */ /* 0x000fea0003800000 */
[----:B------:R-:W2:Y:S04]  /*0940*/  LDG.E R17, desc[UR20][R16.64+0x8] ;  /* 0x0000081410117981 */ /* 0x000ea8000c1e1900 */
[----:B--2---:R0:W-:Y:S02]  /*0950*/  STG.E desc[UR20][R14.64+0x8], R17 ;  /* 0x000008110e007986 */ /* 0x0041e4000c101914 */
.L_x_3:
[----:B------:R-:W-:Y:S05]  /*0960*/  @P4 BRA `(.L_x_6) ;  /* 0xfffffff800384947 */ /* 0x000fea000383ffff */
[----:B------:R-:W-:Y:S05]  /*0970*/  @P3 BRA `(.L_x_7) ;  /* 0xfffffff800183947 */ /* 0x000fea000383ffff */
[----:B------:R-:W-:Y:S05]  /*0980*/  @P2 BRA `(.L_x_8) ;  /* 0xfffffff400fc2947 */ /* 0x000fea000383ffff */
.L_x_0:
[----:B------:R-:W5:Y:S02]  /*0990*/  LDC R0, c[0x0][0x3c8] ;  /* 0x0000f200ff007b82 */ /* 0x000f640000000800 */
[----:B-----5:R-:W-:-:S13]  /*09a0*/  ISETP.GE.AND P0, PT, R0, 0x1, PT ;  /* 0x000000010000780c */ /* 0x020fda0003f06270 */
[----:B------:R-:W-:Y:S05]  /*09b0*/  @!P0 EXIT ;  /* 0x000000000000894d */ /* 0x000fea0003800000 */
[----:B------:R-:W5:Y:S01]  /*09c0*/  LDC R5, c[0x0][0x3a0] ;  /* 0x0000e800ff057b82 */ /* 0x000f620000000800 */
[----:B------:R-:W5:Y:S07]  /*09d0*/  LDCU UR4, c[0x0][0x3cc] ;  /* 0x00007980ff0477ac */ /* 0x000f6e0008000800 */
[----:B------:R-:W5:Y:S02]  /*09e0*/  LDC.64 R2, c[0x0][0x3b0] ;  /* 0x0000ec00ff027b82 */ /* 0x000f640000000a00 */
[----:B-----5:R-:W-:-:S04]  /*09f0*/  VIMNMX3 R0, R5, UR4, R2, PT ;  /* 0x0000000405007c0f */ /* 0x020fc8000b800102 */
[----:B------:R-:W-:-:S04]  /*0a00*/  VIMNMX3 R0, R0, R3, R13, PT ;  /* 0x000000030000720f */ /* 0x000fc8000380010d */
[----:B------:R-:W-:-:S13]  /*0a10*/  ISETP.GE.AND P0, PT, R0, 0x1, PT ;  /* 0x000000010000780c */ /* 0x000fda0003f06270 */
[----:B------:R-:W-:Y:S05]  /*0a20*/  @!P0 EXIT ;  /* 0x000000000000894d */ /* 0x000fea0003800000 */
[----:B------:R-:W5:Y:S01]  /*0a30*/  LDCU.64 UR10, c[0x0][0x388] ;  /* 0x00007100ff0a77ac */ /* 0x000f620008000a00 */
[C---:B0-2---:R-:W-:Y:S02]  /*0a40*/  LOP3.LUT R16, R13.reuse, 0xf, RZ, 0xc0, !PT ;  /* 0x0000000f0d107812 */ /* 0x045fe400078ec0ff */
[----:B------:R-:W-:Y:S01]  /*0a50*/  LOP3.LUT R17, R13, 0x7, RZ, 0xc0, !PT ;  /* 0x000000070d117812 */ /* 0x000fe200078ec0ff */
[----:B------:R-:W0:Y:S01]  /*0a60*/  LDCU.64 UR8, c[0x0][0x390] ;  /* 0x00007200ff0877ac */ /* 0x000e220008000a00 */
[----:B------:R-:W-:Y:S01]  /*0a70*/  IADD3 R0, PT, PT, R16, -0x1, RZ ;  /* 0xffffffff10007810 */ /* 0x000fe20007ffe0ff */
[----:B------:R-:W2:Y:S03]  /*0a80*/  LDCU UR4, c[0x0][0x3d4] ;  /* 0x00007a80ff0477ac */ /* 0x000ea60008000800 */
[----:B------:R-:W-:Y:S01]  /*0a90*/  ISETP.GE.U32.AND P3, PT, R0, 0x7, PT ;  /* 0x000000070000780c */ /* 0x000fe20003f66070 */
[----:B------:R-:W-:Y:S01]  /*0aa0*/  VIADD R2, R17, 0xffffffff ;  /* 0xffffffff11027836 */ /* 0x000fe20000000000 */
[----:B------:R-:W-:-:S02]  /*0ab0*/  LOP3.LUT R0, R13, 0x7ffffff0, RZ, 0xc0, !PT ;  /* 0x7ffffff00d007812 */ /* 0x000fc400078ec0ff */
[----:B------:R-:W-:Y:S02]  /*0ac0*/  LOP3.LUT R13, R13, 0x3, RZ, 0xc0, !PT ;  /* 0x000000030d0d7812 */ /* 0x000fe400078ec0ff */
[----:B------:R-:W-:Y:S01]  /*0ad0*/  ISETP.GE.U32.AND P2, PT, R2, 0x3, PT ;  /* 0x000000030200780c */ /* 0x000fe20003f46070 */
[----:B------:R-:W-:Y:S01]  /*0ae0*/  IMAD.MOV R6, RZ, RZ, -R0 ;  /* 0x000000ffff067224 */ /* 0x000fe200078e0a00 */
[----:B-----5:R-:W-:Y:S02]  /*0af0*/  UIADD3 UR10, UP0, UPT, UR10, 0x20, URZ ;  /* 0x000000200a0a7890 */ /* 0x020fe4000ff1e0ff */
[----:B0-----:R-:W-:Y:S02]  /*0b00*/  UIADD3 UR8, UP1, UPT, UR8, 0x20, URZ ;  /* 0x0000002008087890 */ /* 0x001fe4000ff3e0ff */
[----:B------:R-:W-:Y:S01]  /*0b10*/  UIADD3.X UR11, UPT, UPT, URZ, UR11, URZ, UP0, !UPT ;  /* 0x0000000bff0b7290 */ /* 0x000fe200087fe4ff */
[----:B--2---:R-:W-:Y:S01]  /*0b20*/  IADD3 R12, PT, PT, R12, UR4, RZ ;  /* 0x000000040c0c7c10 */ /* 0x004fe2000fffe0ff */
[----:B------:R-:W-:Y:S01]  /*0b30*/  UIADD3.X UR9, UPT, UPT, URZ, UR9, URZ, UP1, !UPT ;  /* 0x00000009ff097290 */ /* 0x000fe20008ffe4ff */
[----:B------:R-:W-:-:S11]  /*0b40*/  UMOV UR4, URZ ;  /* 0x000000ff00047c82 */ /* 0x000fd60008000000 */
.L_x_18:
[----:B0123--:R-:W-:-:S05]  /*0b50*/  UMOV UR5, URZ ;  /* 0x000000ff00057c82 */ /* 0x00ffca0008000000 */
.L_x_17:
[----:B0-----:R-:W0:Y:S01]  /*0b60*/  LDCU UR14, c[0x0][0x3cc] ;  /* 0x00007980ff0e77ac */ /* 0x001e220008000800 */
[----:B------:R-:W0:Y:S01]  /*0b70*/  LDCU UR13, c[0x0][0x3b0] ;  /* 0x00007600ff0d77ac */ /* 0x000e220008000800 */
[----:B--2---:R-:W2:Y:S01]  /*0b80*/  LDCU UR7, c[0x0][0x3c4] ;  /* 0x00007880ff0777ac */ /* 0x004ea20008000800 */
[----:B0-----:R-:W-:-:S04]  /*0b90*/  UIMAD UR6, UR14, UR13, URZ ;  /* 0x0000000d0e0672a4 */ /* 0x001fc8000f8e02ff */
[----:B------:R-:W-:Y:S02]  /*0ba0*/  UIMAD UR6, UR6, UR4, URZ ;  /* 0x00000004060672a4 */ /* 0x000fe4000f8e02ff */
[----:B--2---:R-:W-:Y:S02]  /*0bb0*/  UIMAD UR12, UR5, UR7, URZ ;  /* 0x00000007050c72a4 */ /* 0x004fe4000f8e02ff */
[----:B------:R-:W-:Y:S02]  /*0bc0*/  UIMAD UR13, UR5, UR13, UR6 ;  /* 0x0000000d050d72a4 */ /* 0x000fe4000f8e0206 */
[----:B------:R-:W-:Y:S01]  /*0bd0*/  UIADD3 UR5, UPT, UPT, UR5, 0x1, URZ ;  /* 0x0000000105057890 */ /* 0x000fe2000fffe0ff */
[----:B------:R-:W-:-:S03]  /*0be0*/  UMOV UR6, URZ ;  /* 0x000000ff00067c82 */ /* 0x000fc60008000000 */
[----:B-1-3--:R-:W-:-:S11]  /*0bf0*/  UISETP.NE.AND UP0, UPT, UR5, UR14, UPT ;  /* 0x0000000e0500728c */ /* 0x00afd6000bf05270 */
.L_x_16:
[----:B0-----:R-:W0:Y:S01]  /*0c00*/  LDCU UR16, c[0x0][0x3c8] ;  /* 0x00007900ff1077ac */ /* 0x001e220008000800 */
[----:B------:R-:W-:Y:S01]  /*0c10*/  HFMA2 R18, -RZ, RZ, 0, 0 ;  /* 0x00000000ff127431 */ /* 0x000fe200000001ff */
[----:B------:R-:W0:Y:S01]  /*0c20*/  LDCU UR18, c[0x0][0x3b0] ;  /* 0x00007600ff1277ac */ /* 0x000e220008000800 */
[----:B--2---:R-:W2:Y:S01]  /*0c30*/  LDCU UR14, c[0x0][0x3d0] ;  /* 0x00007a00ff0e77ac */ /* 0x004ea20008000800 */
[----:B------:R-:W2:Y:S01]  /*0c40*/  LDCU UR15, c[0x0][0x3a4] ;  /* 0x00007480ff0f77ac */ /* 0x000ea20008000800 */
[----:B------:R-:W5:Y:S01]  /*0c50*/  LDCU UR7, c[0x0][0x3c0] ;  /* 0x00007800ff0777ac */ /* 0x000f620008000800 */
[----:B-1----:R-:W1:Y:S01]  /*0c60*/  LDCU UR17, c[0x0][0x3cc] ;  /* 0x00007980ff1177ac */ /* 0x002e620008000800 */
[----:B---3--:R-:W3:Y:S01]  /*0c70*/  LDCU UR19, c[0x0][0x3a0] ;  /* 0x00007400ff1377ac */ /* 0x008ee20008000800 */
[----:B0-----:R-:W-:Y:S02]  /*0c80*/  UIMAD UR16, UR16, UR18, URZ ;  /* 0x00000012101072a4 */ /* 0x001fe4000f8e02ff */
[----:B--2---:R-:W-:-:S02]  /*0c90*/  UIADD3 UR14, UPT, UPT, UR15, UR14, URZ ;  /* 0x0000000e0f0e7290 */ /* 0x004fc4000fffe0ff */
[----:B-----5:R-:W-:Y:S02]  /*0ca0*/  UIMAD UR7, UR4, UR7, URZ ;  /* 0x00000007040772a4 */ /* 0x020fe4000f8e02ff */
[----:B-1----:R-:W-:Y:S02]  /*0cb0*/  UIMAD UR15, UR16, UR17, URZ ;  /* 0x00000011100f72a4 */ /* 0x002fe4000f8e02ff */
[----:B------:R-:W-:Y:S02]  /*0cc0*/  UIMAD UR14, UR14, UR6, UR7 ;  /* 0x000000060e0e72a4 */ /* 0x000fe4000f8e0207 */
[----:B------:R-:W-:Y:S02]  /*0cd0*/  UIMAD UR15, UR15, UR6, UR13 ;  /* 0x000000060f0f72a4 */ /* 0x000fe4000f8e020d */
[----:B------:R-:W-:-:S04]  /*0ce0*/  UIADD3 UR6, UPT, UPT, UR6, 0x1, URZ ;  /* 0x0000000106067890 */ /* 0x000fc8000fffe0ff */
[----:B---3--:R-:W-:-:S11]  /*0cf0*/  UISETP.NE.AND UP1, UPT, UR6, UR19, UPT ;  /* 0x000000130600728c */ /* 0x008fd6000bf25270 */
.L_x_15:
[----:B0-----:R-:W0:Y:S01]  /*0d00*/  LDCU UR7, c[0x0][0x3b0] ;  /* 0x00007600ff0777ac */ /* 0x001e220008000800 */
[C---:B------:R-:W-:Y:S01]  /*0d10*/  VIADD R3, R18.reuse, UR14 ;  /* 0x0000000e12037c36 */ /* 0x040fe20008000000 */
[C---:B------:R-:W-:Y:S01]  /*0d20*/  IADD3 R7, PT, PT, R18.reuse, UR15, RZ ;  /* 0x0000000f12077c10 */ /* 0x040fe2000fffe0ff */
[----:B------:R-:W-:Y:S02]  /*0d30*/  VIADD R18, R18, 0x1 ;  /* 0x0000000112127836 */ /* 0x000fe40000000000 */
[----:B------:R-:W-:-:S03]  /*0d40*/  IMAD R8, R12, R3, UR12 ;  /* 0x0000000c0c087e24 */ /* 0x000fc6000f8e0203 */
[----:B0-----:R-:W-:Y:S01]  /*0d50*/  ISETP.NE.AND P1, PT, R18, UR7, PT ;  /* 0x0000000712007c0c */ /* 0x001fe2000bf25270 */
[----:B-123--:R-:W-:-:S12]  /*0d60*/  UMOV UR7, URZ ;  /* 0x000000ff00077c82 */ /* 0x00efd80008000000 */
.L_x_14:
[----:B0-----:R-:W0:Y:S01]  /*0d70*/  LDC R2, c[0x0][0x3b4] ;  /* 0x0000ed00ff027b82 */ /* 0x001e220000000800 */
[----:B-1----:R-:W1:Y:S01]  /*0d80*/  LDCU UR16, c[0x0][0x3ac] ;  /* 0x00007580ff1077ac */ /* 0x002e620008000800 */
[----:B---3--:R-:W-:Y:S01]  /*0d90*/  IADD3 R10, PT, PT, R8, UR7, RZ ;  /* 0x00000007080a7c10 */ /* 0x008fe2000fffe0ff */
[----:B------:R-:W-:Y:S01]  /*0da0*/  IMAD.MOV.U32 R4, RZ, RZ, RZ ;  /* 0x000000ffff047224 */ /* 0x000fe200078e00ff */
[----:B-1----:R-:W-:-:S03]  /*0db0*/  UISETP.GE.U32.AND UP2, UPT, UR16, 0x10, UPT ;  /* 0x000000101000788c */ /* 0x002fc6000bf46070 */
[----:B------:R-:W-:Y:S02]  /*0dc0*/  IMAD R10, R10, UR16, RZ ;  /* 0x000000100a0a7c24 */ /* 0x000fe4000f8e02ff */
[----:B0-----:R-:W-:Y:S01]  /*0dd0*/  IMAD R9, R7, R2, UR7 ;  /* 0x0000000707097e24 */ /* 0x001fe2000f8e0202 */
[----:B------:R-:W-:-:S03]  /*0de0*/  UIADD3 UR7, UPT, UPT, UR7, 0x1, URZ ;  /* 0x0000000107077890 */ /* 0x000fc6000fffe0ff */
[----:B------:R-:W-:-:S03]  /*0df0*/  IMAD R9, R9, UR16, RZ ;  /* 0x0000001009097c24 */ /* 0x000fc6000f8e02ff */
[----:B------:R-:W-:Y:S01]  /*0e00*/  ISETP.NE.AND P0, PT, R2, UR7, PT ;  /* 0x0000000702007c0c */ /* 0x000fe2000bf05270 */
[----:B--2---:R-:W-:-:S12]  /*0e10*/  BRA.U !UP2, `(.L_x_9) ;  /* 0x000000010abc7547 */ /* 0x004fd8000b800000 */
[----:B----4-:R-:W-:Y:S01]  /*0e20*/  MOV R15, R9 ;  /* 0x00000009000f7202 */ /* 0x010fe20000000f00 */
[----:B------:R-:W-:Y:S01]  /*0e30*/  IMAD.MOV.U32 R11, RZ, RZ, R10 ;  /* 0x000000ffff0b7224 */ /* 0x000fe200078e000a */
[----:B------:R-:W-:-:S07]  /*0e40*/  MOV R14, R6 ;  /* 0x00000006000e7202 */ /* 0x000fce0000000f00 */
.L_x_10:
[----:B------:R-:W-:Y:S01]  /*0e50*/  MOV R3, UR11 ;  /* 0x0000000b00037c02 */ /* 0x000fe20008000f00 */
[----:B------:R-:W-:-:S04]  /*0e60*/  IMAD.U32 R2, RZ, RZ, UR10 ;  /* 0x0000000aff027e24 */ /* 0x000fc8000f8e00ff */
[----:B------:R-:W-:-:S05]  /*0e70*/  IMAD.WIDE R2, R11, 0x4, R2 ;  /* 0x000000040b027825 */ /* 0x000fca00078e0202 */
[----:B----4-:R-:W2:Y:S01]  /*0e80*/  LDG.E R19, desc[UR20][R2.64+-0x20] ;  /* 0xffffe01402137981 */ /* 0x010ea2000c1e1900 */
[----:B------:R-:W-:Y:S01]  /*0e90*/  MOV R5, UR9 ;  /* 0x0000000900057c02 */ /* 0x000fe20008000f00 */
[----:B------:R-:W-:-:S04]  /*0ea0*/  IMAD.U32 R4, RZ, RZ, UR8 ;  /* 0x00000008ff047e24 */ /* 0x000fc8000f8e00ff */
[----:B------:R-:W-:-:S05]  /*0eb0*/  IMAD.WIDE R4, R15, 0x4, R4 ;  /* 0x000000040f047825 */ /* 0x000fca00078e0204 */
        /* <DEDUP_REMOVED lines=28> */
[----:B------:R-:W-:-:S05]  /*1080*/  VIADD R14, R14, 0x10 ;  /* 0x000000100e0e7836 */ /* 0x000fca0000000000 */
[----:B------:R-:W-:Y:S01]  /*1090*/  ISETP.NE.AND P4, PT, R14, RZ, PT ;  /* 0x000000ff0e00720c */ /* 0x000fe20003f85270 */
[----:B--2---:R4:W-:Y:S04]  /*10a0*/  STG.E desc[UR20][R4.64+0x18], R23 ;  /* 0x0000181704007986 */ /* 0x0049e8000c101914 */
[----:B---3--:R-:W2:Y:S01]  /*10b0*/  LDG.E R25, desc[UR20][R2.64+0x1c] ;  /* 0x00001c1402197981 */ /* 0x008ea2000c1e1900 */
[----:B------:R-:W-:Y:S01]  /*10c0*/  IADD3 R11, PT, PT, R11, 0x10, RZ ;  /* 0x000000100b0b7810 */ /* 0x000fe20007ffe0ff */
[----:B------:R-:W-:Y:S02]  /*10d0*/  VIADD R15, R15, 0x10 ;  /* 0x000000100f0f7836 */ /* 0x000fe40000000000 */
[----:B--2---:R4:W-:Y:S04]  /*10e0*/  STG.E desc[UR20][R4.64+0x1c], R25 ;  /* 0x00001c1904007986 */ /* 0x0049e8000c101914 */
[----:B------:R-:W-:Y:S05]  /*10f0*/  @P4 BRA `(.L_x_10) ;  /* 0xfffffffc00544947 */ /* 0x000fea000383ffff */
[----:B----4-:R-:W-:-:S07]  /*1100*/  MOV R4, R0 ;  /* 0x0000000000047202 */ /* 0x010fce0000000f00 */
.L_x_9:
[----:B------:R-:W-:-:S13]  /*1110*/  ISETP.NE.AND P4, PT, R16, RZ, PT ;  /* 0x000000ff1000720c */ /* 0x000fda0003f85270 */
[----:B------:R-:W-:Y:S05]  /*1120*/  @!P4 BRA `(.L_x_11) ;  /* 0x0000000000f0c947 */ /* 0x000fea0003800000 */
[----:B------:R-:W-:Y:S01]  /*1130*/  ISETP.NE.AND P4, PT, R17, RZ, PT ;  /* 0x000000ff1100720c */ /* 0x000fe20003f85270 */
[----:B------:R-:W-:-:S12]  /*1140*/  @!P3 BRA `(.L_x_12) ;  /* 0x00000000005cb947 */ /* 0x000fd80003800000 */
[----:B------:R-:W0:Y:S01]  /*1150*/  LDC.64 R2, c[0x0][0x388] ;  /* 0x0000e200ff027b82 */ /* 0x000e220000000a00 */
[----:B------:R-:W-:-:S07]  /*1160*/  IMAD.IADD R5, R10, 0x1, R4 ;  /* 0x000000010a057824 */ /* 0x000fce00078e0204 */
[----:B----4-:R-:W1:Y:S01]  /*1170*/  LDC.64 R14, c[0x0][0x390] ;  /* 0x0000e400ff0e7b82 */ /* 0x010e620000000a00 */
[----:B0-----:R-:W-:-:S05]  /*1180*/  IMAD.WIDE R2, R5, 0x4, R2 ;  /* 0x0000000405027825 */ /* 0x001fca00078e0202 */
[----:B------:R-:W2:Y:S01]  /*1190*/  LDG.E R5, desc[UR20][R2.64] ;  /* 0x0000001402057981 */ /* 0x000ea2000c1e1900 */
[----:B------:R-:W-:-:S05]  /*11a0*/  IADD3 R11, PT, PT, R9, R4, RZ ;  /* 0x00000004090b7210 */ /* 0x000fca0007ffe0ff */
[----:B-1----:R-:W-:-:S05]  /*11b0*/  IMAD.WIDE R14, R11, 0x4, R14 ;  /* 0x000000040b0e7825 */ /* 0x002fca00078e020e */
        /* <DEDUP_REMOVED lines=14> */
[----:B------:R-:W-:-:S03]  /*12a0*/  VIADD R4, R4, 0x8 ;  /* 0x0000000804047836 */ /* 0x000fc60000000000 */
[----:B---3--:R2:W-:Y:S04]  /*12b0*/  STG.E desc[UR20][R14.64+0x1c], R11 ;  /* 0x00001c0b0e007986 */ /* 0x0085e8000c101914 */
.L_x_12:
[----:B------:R-:W-:Y:S05]  /*12c0*/  @!P4 BRA `(.L_x_11) ;  /* 0x000000000088c947 */ /* 0x000fea0003800000 */
[----:B------:R-:W-:Y:S01]  /*12d0*/  ISETP.NE.AND P4, PT, R13, RZ, PT ;  /* 0x000000ff0d00720c */ /* 0x000fe20003f85270 */
[----:B------:R-:W-:-:S12]  /*12e0*/  @!P2 BRA `(.L_x_13) ;  /* 0x00000000003ca947 */ /* 0x000fd80003800000 */
[----:B------:R-:W0:Y:S01]  /*12f0*/  LDC.64 R2, c[0x0][0x388] ;  /* 0x0000e200ff027b82 */ /* 0x000e220000000a00 */
[----:B--2---:R-:W-:-:S07]  /*1300*/  IADD3 R5, PT, PT, R10, R4, RZ ;  /* 0x000000040a057210 */ /* 0x004fce0007ffe0ff */
[----:B----4-:R-:W1:Y:S01]  /*1310*/  LDC.64 R14, c[0x0][0x390] ;  /* 0x0000e400ff0e7b82 */ /* 0x010e620000000a00 */
[----:B0-----:R-:W-:-:S05]  /*1320*/  IMAD.WIDE R2, R5, 0x4, R2 ;  /* 0x0000000405027825 */ /* 0x001fca00078e0202 */
[----:B------:R-:W2:Y:S01]  /*1330*/  LDG.E R5, desc[UR20][R2.64] ;  /* 0x0000001402057981 */ /* 0x000ea2000c1e1900 */
[----:B------:R-:W-:-:S04]  /*1340*/  IMAD.IADD R11, R9, 0x1, R4 ;  /* 0x00000001090b7824 */ /* 0x000fc800078e0204 */
[----:B-1----:R-:W-:-:S05]  /*1350*/  IMAD.WIDE R14, R11, 0x4, R14 ;  /* 0x000000040b0e7825 */ /* 0x002fca00078e020e */
[----:B--2---:R0:W-:Y:S04]  /*1360*/  STG.E desc[UR20][R14.64], R5 ;  /* 0x000000050e007986 */ /* 0x0041e8000c101914 */
[----:B------:R-:W2:Y:S04]  /*1370*/  LDG.E R11, desc[UR20][R2.64+0x4] ;  /* 0x00000414020b7981 */ /* 0x000ea8000c1e1900 */
[----:B--2---:R0:W-:Y:S04]  /*1380*/  STG.E desc[UR20][R14.64+0x4], R11 ;  /* 0x0000040b0e007986 */ /* 0x0041e8000c101914 */
[----:B------:R-:W2:Y:S04]  /*1390*/  LDG.E R19, desc[UR20][R2.64+0x8] ;  /* 0x0000081402137981 */ /* 0x000ea8000c1e1900 */
[----:B--2---:R0:W-:Y:S04]  /*13a0*/  STG.E desc[UR20][R14.64+0x8], R19 ;  /* 0x000008130e007986 */ /* 0x0041e8000c101914 */
[----:B------:R-:W2:Y:S01]  /*13b0*/  LDG.E R21, desc[UR20][R2.64+0xc] ;  /* 0x00000c1402157981 */ /* 0x000ea2000c1e1900 */
[----:B------:R-:W-:-:S03]  /*13c0*/  IADD3 R4, PT, PT, R4, 0x4, RZ ;  /* 0x0000000404047810 */ /* 0x000fc60007ffe0ff */
[----:B--2---:R0:W-:Y:S04]  /*13d0*/  STG.E desc[UR20][R14.64+0xc], R21 ;  /* 0x00000c150e007986 */ /* 0x0041e8000c101914 */
.L_x_13:
[----:B------:R-:W-:Y:S05]  /*13e0*/  @!P4 BRA `(.L_x_11) ;  /* 0x000000000040c947 */ /* 0x000fea0003800000 */
[----:B------:R-:W1:Y:S01]  /*13f0*/  LDC.64 R2, c[0x0][0x388] ;  /* 0x0000e200ff027b82 */ /* 0x000e620000000a00 */
[----:B0-2---:R-:W-:-:S07]  /*1400*/  IMAD.IADD R5, R10, 0x1, R4 ;  /* 0x000000010a057824 */ /* 0x005fce00078e0204 */
[----:B------:R-:W0:Y:S01]  /*1410*/  LDC.64 R10, c[0x0][0x390] ;  /* 0x0000e400ff0a7b82 */ /* 0x000e220000000a00 */
[----:B-1----:R-:W-:-:S05]  /*1420*/  IMAD.WIDE R2, R5, 0x4, R2 ;  /* 0x0000000405027825 */ /* 0x002fca00078e0202 */
[----:B------:R-:W2:Y:S01]  /*1430*/  LDG.E R5, desc[UR20][R2.64] ;  /* 0x0000001402057981 */ /* 0x000ea2000c1e1900 */
[----:B------:R-:W-:Y:S02]  /*1440*/  ISETP.NE.AND P4, PT, R13, 0x1, PT ;  /* 0x000000010d00780c */ /* 0x000fe40003f85270 */
[----:B------:R-:W-:-:S05]  /*1450*/  IADD3 R9, PT, PT, R9, R4, RZ ;  /* 0x0000000409097210 */ /* 0x000fca0007ffe0ff */
[----:B0-----:R-:W-:-:S05]  /*1460*/  IMAD.WIDE R10, R9, 0x4, R10 ;  /* 0x00000004090a7825 */ /* 0x001fca00078e020a */
[----:B--2---:R1:W-:Y:S01]  /*1470*/  STG.E desc[UR20][R10.64], R5 ;  /* 0x000000050a007986 */ /* 0x0043e2000c101914 */
[----:B------:R-:W-:Y:S05]  /*1480*/  @!P4 BRA `(.L_x_11) ;  /* 0x000000000018c947 */ /* 0x000fea0003800000 */
[----:B-1----:R-:W2:Y:S01]  /*1490*/  LDG.E R5, desc[UR20][R2.64+0x4] ;  /* 0x0000041402057981 */ /* 0x002ea2000c1e1900 */
[----:B------:R-:W-:-:S03]  /*14a0*/  ISETP.NE.AND P4, PT, R13, 0x2, PT ;  /* 0x000000020d00780c */ /* 0x000fc60003f85270 */
[----:B--2---:R3:W-:Y:S10]  /*14b0*/  STG.E desc[UR20][R10.64+0x4], R5 ;  /* 0x000004050a007986 */ /* 0x0047f4000c101914 */
[----:B------:R-:W-:Y:S05]  /*14c0*/  @!P4 BRA `(.L_x_11) ;  /* 0x000000000008c947 */ /* 0x000fea0003800000 */
[----:B------:R-:W2:Y:S04]  /*14d0*/  LDG.E R3, desc[UR20][R2.64+0x8] ;  /* 0x0000081402037981 */ /* 0x000ea8000c1e1900 */
[----:B--2---:R0:W-:Y:S02]  /*14e0*/  STG.E desc[UR20][R10.64+0x8], R3 ;  /* 0x000008030a007986 */ /* 0x0041e4000c101914 */
.L_x_11:
[----:B------:R-:W-:Y:S05]  /*14f0*/  @P0 BRA `(.L_x_14) ;  /* 0xfffffff8001c0947 */ /* 0x000fea000383ffff */
[----:B------:R-:W-:Y:S05]  /*1500*/  @P1 BRA `(.L_x_15) ;  /* 0xfffffff400fc1947 */ /* 0x000fea000383ffff */
[----:B------:R-:W-:Y:S05]  /*1510*/  BRA.U UP1, `(.L_x_16) ;  /* 0xfffffff501b87547 */ /* 0x000fea000b83ffff */
[----:B------:R-:W-:Y:S05]  /*1520*/  BRA.U UP0, `(.L_x_17) ;  /* 0xfffffff5008c7547 */ /* 0x000fea000b83ffff */
[----:B------:R-:W5:Y:S01]  /*1530*/  LDCU UR5, c[0x0][0x3c8] ;  /* 0x00007900ff0577ac */ /* 0x000f620008000800 */
[----:B------:R-:W-:-:S04]  /*1540*/  UIADD3 UR4, UPT, UPT, UR4, 0x1, URZ ;  /* 0x0000000104047890 */ /* 0x000fc8000fffe0ff */
[----:B-----5:R-:W-:-:S09]  /*1550*/  UISETP.NE.AND UP0, UPT, UR4, UR5, UPT ;  /* 0x000000050400728c */ /* 0x020fd2000bf05270 */
[----:B------:R-:W-:Y:S05]  /*1560*/  BRA.U UP0, `(.L_x_18) ;  /* 0xfffffff500787547 */ /* 0x000fea000b83ffff */
[----:B------:R-:W-:Y:S05]  /*1570*/  EXIT ;  /* 0x000000000000794d */ /* 0x000fea0003800000 */
.L_x_19:
[----:B------:R-:W-:-:S00]  /*1580*/  BRA `(.L_x_19) ;  /* 0xfffffffc00fc7947 */ /* 0x000fc0000383ffff */
[----:B------:R-:W-:-:S00]  /*1590*/  NOP ;  /* 0x0000000000007918 */ /* 0x000fc00000000000 */
        /* <DEDUP_REMOVED lines=14> */
.L_x_20:


//--------------------- .nv.shared.reserved.0     --------------------------
	.section	.nv.shared.reserved.0,"aw",@nobits
	.weak		__nv_reservedSMEM_offset_0_alias
	.size		__nv_reservedSMEM_offset_0_alias, 0, 64
	.other		__nv_reservedSMEM_offset_0_alias,@"STO_CUDA_RESERVED_SHARED STV_DEFAULT"
__nv_reservedSMEM_offset_0_alias:
	.zero		0
	.zero		64


//--------------------- .nv.constant0.conv_2d_kernel --------------------------
	.section	.nv.constant0.conv_2d_kernel,"a",@progbits
	.sectionflags	@""
	.align	4
.nv.constant0.conv_2d_kernel:
	.zero		984


//--------------------- SYMBOLS --------------------------

	.type		.nv.reservedSmem.offset0,@object
	.size		.nv.reservedSmem.offset0,0x4
